	.headerflags	@"EF_CUDA_TEXMODE_UNIFIED EF_CUDA_64BIT_ADDRESS EF_CUDA_ACCELERATORS EF_CUDA_SM90 EF_CUDA_VIRTUAL_SM(EF_CUDA_SM90)"
	.elftype	@"ET_EXEC"


//--------------------- .nv.info                  --------------------------
	.section	.nv.info,"",@"SHT_CUDA_INFO"
	.align	4


	//----- nvinfo : EIATTR_REGCOUNT
	.align		4
        /*0000*/ 	.byte	0x04, 0x2f
        /*0002*/ 	.short	(.L_3 - .L_2)
	.align		4
.L_2:
        /*0004*/ 	.word	index@(triton_poi_fused__native_batch_norm_legit_no_training_cat_relu_61)
        /*0008*/ 	.word	0x0000001c


	//----- nvinfo : EIATTR_MIN_STACK_SIZE
	.align		4
.L_3:
        /*000c*/ 	.byte	0x04, 0x12
        /*000e*/ 	.short	(.L_5 - .L_4)
	.align		4
.L_4:
        /*0010*/ 	.word	index@(triton_poi_fused__native_batch_norm_legit_no_training_cat_relu_61)
        /*0014*/ 	.word	0x00000000


	//----- nvinfo : EIATTR_FRAME_SIZE
	.align		4
.L_5:
        /*0018*/ 	.byte	0x04, 0x11
        /*001a*/ 	.short	(.L_7 - .L_6)
	.align		4
.L_6:
        /*001c*/ 	.word	index@(triton_poi_fused__native_batch_norm_legit_no_training_cat_relu_61)
        /*0020*/ 	.word	0x00000000


	//----- nvinfo : EIATTR_MIN_STACK_SIZE
	.align		4
.L_7:
        /*0024*/ 	.byte	0x04, 0x12
        /*0026*/ 	.short	(.L_9 - .L_8)
	.align		4
.L_8:
        /*0028*/ 	.word	index@(triton_poi_fused__native_batch_norm_legit_no_training_cat_relu_61)
        /*002c*/ 	.word	0x00000000
.L_9:


//--------------------- .nv.info.triton_poi_fused__native_batch_norm_legit_no_training_cat_relu_61 --------------------------
	.section	.nv.info.triton_poi_fused__native_batch_norm_legit_no_training_cat_relu_61,"",@"SHT_CUDA_INFO"
	.sectionflags	@""
	.align	4


	//----- nvinfo : EIATTR_CUDA_API_VERSION
	.align		4
        /*0000*/ 	.byte	0x04, 0x37
        /*0002*/ 	.short	(.L_11 - .L_10)
.L_10:
        /*0004*/ 	.word	0x0000007c


	//----- nvinfo : EIATTR_KPARAM_INFO
	.align		4
.L_11:
        /*0008*/ 	.byte	0x04, 0x17
        /*000a*/ 	.short	(.L_13 - .L_12)
.L_12:
        /*000c*/ 	.word	0x00000000
        /*0010*/ 	.short	0x0008
        /*0012*/ 	.short	0x0040
        /*0014*/ 	.byte	0x00, 0xf0, 0x11, 0x00


	//----- nvinfo : EIATTR_KPARAM_INFO
	.align		4
.L_13:
        /*0018*/ 	.byte	0x04, 0x17
        /*001a*/ 	.short	(.L_15 - .L_14)
.L_14:
        /*001c*/ 	.word	0x00000000
        /*0020*/ 	.short	0x0007
        /*0022*/ 	.short	0x0038
        /*0024*/ 	.byte	0x00, 0xf4, 0x21, 0x00


	//----- nvinfo : EIATTR_KPARAM_INFO
	.align		4
.L_15:
        /*0028*/ 	.byte	0x04, 0x17
        /*002a*/ 	.short	(.L_17 - .L_16)
.L_16:
        /*002c*/ 	.word	0x00000000
        /*0030*/ 	.short	0x0006
        /*0032*/ 	.short	0x0030
        /*0034*/ 	.byte	0x00, 0xf4, 0x21, 0x00


	//----- nvinfo : EIATTR_KPARAM_INFO
	.align		4
.L_17:
        /*0038*/ 	.byte	0x04, 0x17
        /*003a*/ 	.short	(.L_19 - .L_18)
.L_18:
        /*003c*/ 	.word	0x00000000
        /*0040*/ 	.short	0x0005
        /*0042*/ 	.short	0x0028
        /*0044*/ 	.byte	0x00, 0xf4, 0x21, 0x00


	//----- nvinfo : EIATTR_KPARAM_INFO
	.align		4
.L_19:
        /*0048*/ 	.byte	0x04, 0x17
        /*004a*/ 	.short	(.L_21 - .L_20)
.L_20:
        /*004c*/ 	.word	0x00000000
        /*0050*/ 	.short	0x0004
        /*0052*/ 	.short	0x0020
        /*0054*/ 	.byte	0x00, 0xf4, 0x21, 0x00


	//----- nvinfo : EIATTR_KPARAM_INFO
	.align		4
.L_21:
        /*0058*/ 	.byte	0x04, 0x17
        /*005a*/ 	.short	(.L_23 - .L_22)
.L_22:
        /*005c*/ 	.word	0x00000000
        /*0060*/ 	.short	0x0003
        /*0062*/ 	.short	0x0018
        /*0064*/ 	.byte	0x00, 0xf4, 0x21, 0x00


	//----- nvinfo : EIATTR_KPARAM_INFO
	.align		4
.L_23:
        /*0068*/ 	.byte	0x04, 0x17
        /*006a*/ 	.short	(.L_25 - .L_24)
.L_24:
        /*006c*/ 	.word	0x00000000
        /*0070*/ 	.short	0x0002
        /*0072*/ 	.short	0x0010
        /*0074*/ 	.byte	0x00, 0xf4, 0x21, 0x00


	//----- nvinfo : EIATTR_KPARAM_INFO
	.align		4
.L_25:
        /*0078*/ 	.byte	0x04, 0x17
        /*007a*/ 	.short	(.L_27 - .L_26)
.L_26:
        /*007c*/ 	.word	0x00000000
        /*0080*/ 	.short	0x0001
        /*0082*/ 	.short	0x0008
        /*0084*/ 	.byte	0x00, 0xf4, 0x21, 0x00


	//----- nvinfo : EIATTR_KPARAM_INFO
	.align		4
.L_27:
        /*0088*/ 	.byte	0x04, 0x17
        /*008a*/ 	.short	(.L_29 - .L_28)
.L_28:
        /*008c*/ 	.word	0x00000000
        /*0090*/ 	.short	0x0000
        /*0092*/ 	.short	0x0000
        /*0094*/ 	.byte	0x00, 0xf4, 0x21, 0x00


	//----- nvinfo : EIATTR_SPARSE_MMA_MASK
	.align		4
.L_29:
        /*0098*/ 	.byte	0x03, 0x50
        /*009a*/ 	.short	0x0000


	//----- nvinfo : EIATTR_MAXREG_COUNT
	.align		4
        /*009c*/ 	.byte	0x03, 0x1b
        /*009e*/ 	.short	0x00ff


	//----- nvinfo : EIATTR_EXIT_INSTR_OFFSETS
	.align		4
        /*00a0*/ 	.byte	0x04, 0x1c
        /*00a2*/ 	.short	(.L_31 - .L_30)


	//   ....[0]....
.L_30:
        /*00a4*/ 	.word	0x00000680


	//   ....[1]....
        /*00a8*/ 	.word	0x000006a0


	//----- nvinfo : EIATTR_REQNTID
	.align		4
.L_31:
        /*00ac*/ 	.byte	0x04, 0x10
        /*00ae*/ 	.short	(.L_33 - .L_32)
.L_32:
        /*00b0*/ 	.word	0x00000080
        /*00b4*/ 	.word	0x00000001
        /*00b8*/ 	.word	0x00000001


	//----- nvinfo : EIATTR_CBANK_PARAM_SIZE
	.align		4
.L_33:
        /*00bc*/ 	.byte	0x03, 0x19
        /*00be*/ 	.short	0x0044


	//----- nvinfo : EIATTR_PARAM_CBANK
	.align		4
        /*00c0*/ 	.byte	0x04, 0x0a
        /*00c2*/ 	.short	(.L_35 - .L_34)
	.align		4
.L_34:
        /*00c4*/ 	.word	index@(.nv.constant0.triton_poi_fused__native_batch_norm_legit_no_training_cat_relu_61)
        /*00c8*/ 	.short	0x0210
        /*00ca*/ 	.short	0x0044


	//----- nvinfo : EIATTR_SW_WAR
	.align		4
.L_35:
        /*00cc*/ 	.byte	0x04, 0x36
        /*00ce*/ 	.short	(.L_37 - .L_36)
.L_36:
        /*00d0*/ 	.word	0x00000008
.L_37:


//--------------------- .nv.callgraph             --------------------------
	.section	.nv.callgraph,"",@"SHT_CUDA_CALLGRAPH"
	.align	4
	.sectionentsize	8
	.align		4
        /*0000*/ 	.word	0x00000000
	.align		4
        /*0004*/ 	.word	0xffffffff
	.align		4
        /*0008*/ 	.word	0x00000000
	.align		4
        /*000c*/ 	.word	0xfffffffe
	.align		4
        /*0010*/ 	.word	0x00000000
	.align		4
        /*0014*/ 	.word	0xfffffffd
	.align		4
        /*0018*/ 	.word	0x00000000
	.align		4
        /*001c*/ 	.word	0xfffffffc


//--------------------- .nv.constant4             --------------------------
	.section	.nv.constant4,"a",@progbits
	.align	8
	.align		8
.nv.constant4:
        /*0000*/ 	.dword	_$_str
	.align		8
        /*0008*/ 	.dword	_$_str_$_2


//--------------------- .text.triton_poi_fused__native_batch_norm_legit_no_training_cat_relu_61 --------------------------
	.section	.text.triton_poi_fused__native_batch_norm_legit_no_training_cat_relu_61,"ax",@progbits
	.align	128
        .global         triton_poi_fused__native_batch_norm_legit_no_training_cat_relu_61
        .type           triton_poi_fused__native_batch_norm_legit_no_training_cat_relu_61,@function
        .size           triton_poi_fused__native_batch_norm_legit_no_training_cat_relu_61,(.L_x_1 - triton_poi_fused__native_batch_norm_legit_no_training_cat_relu_61)
        .other          triton_poi_fused__native_batch_norm_legit_no_training_cat_relu_61,@"STO_CUDA_ENTRY STV_DEFAULT"
triton_poi_fused__native_batch_norm_legit_no_training_cat_relu_61:
.text.triton_poi_fused__native_batch_norm_legit_no_training_cat_relu_61:
[----:B------:R-:W0:Y:S01]  /*0000*/  LDC R1, c[0x0][0x28] ;  /* 0x00000a00ff017b82 */ /* 0x000e220000000800 */
[----:B------:R-:W1:Y:S07]  /*0010*/  S2R R0, SR_TID.X ;  /* 0x0000000000007919 */ /* 0x000e6e0000002100 */
[----:B------:R-:W2:Y:S01]  /*0020*/  LDC.64 R4, c[0x0][0x228] ;  /* 0x00008a00ff047b82 */ /* 0x000ea20000000a00 */
[----:B------:R-:W-:Y:S01]  /*0030*/  IMAD.MOV.U32 R6, RZ, RZ, RZ ;  /* 0x000000ffff067224 */ /* 0x000fe200078e00ff */
[----:B------:R-:W-:Y:S01]  /*0040*/  ULDC.64 UR4, c[0x0][0x208] ;  /* 0x0000820000047ab9 */ /* 0x000fe20000000a00 */
[----:B------:R-:W3:Y:S01]  /*0050*/  S2R R3, SR_CTAID.X ;  /* 0x0000000000037919 */ /* 0x000ee20000002500 */
[----:B------:R-:W-:Y:S01]  /*0060*/  IMAD.MOV.U32 R10, RZ, RZ, RZ ;  /* 0x000000ffff0a7224 */ /* 0x000fe200078e00ff */
[----:B------:R-:W-:-:S03]  /*0070*/  ULDC.64 UR6, c[0x0][0x218] ;  /* 0x0000860000067ab9 */ /* 0x000fc60000000a00 */
[----:B------:R-:W4:Y:S01]  /*0080*/  LDC.64 R14, c[0x0][0x220] ;  /* 0x00008800ff0e7b82 */ /* 0x000f220000000a00 */
[----:B-1----:R-:W-:-:S05]  /*0090*/  IMAD.SHL.U32 R0, R0, 0x2, RZ ;  /* 0x0000000200007824 */ /* 0x002fca00078e00ff */
[----:B------:R-:W-:-:S05]  /*00a0*/  LOP3.LUT R0, R0, 0xfe, RZ, 0xc0, !PT ;  /* 0x000000fe00007812 */ /* 0x000fca00078ec0ff */
[----:B---3--:R-:W-:-:S05]  /*00b0*/  IMAD R0, R3, 0x100, R0 ;  /* 0x0000010003007824 */ /* 0x008fca00078e0200 */
[----:B------:R-:W-:Y:S02]  /*00c0*/  SHF.R.S32.HI R3, RZ, 0x1f, R0 ;  /* 0x0000001fff037819 */ /* 0x000fe40000011400 */
[----:B------:R-:W-:Y:S02]  /*00d0*/  ISETP.GE.AND P0, PT, R0, 0x3400, PT ;  /* 0x000034000000780c */ /* 0x000fe40003f06270 */
[----:B------:R-:W-:-:S04]  /*00e0*/  LEA.HI R3, R3, R0, RZ, 0x2 ;  /* 0x0000000003037211 */ /* 0x000fc800078f10ff */
[----:B------:R-:W-:-:S05]  /*00f0*/  SHF.R.S32.HI R11, RZ, 0x2, R3 ;  /* 0x00000002ff0b7819 */ /* 0x000fca0000011403 */
[----:B------:R-:W-:-:S05]  /*0100*/  IMAD.HI R2, R11, 0x4ec4ec4f, RZ ;  /* 0x4ec4ec4f0b027827 */ /* 0x000fca00078e02ff */
[----:B------:R-:W-:-:S04]  /*0110*/  SHF.R.U32.HI R7, RZ, 0x1f, R2 ;  /* 0x0000001fff077819 */ /* 0x000fc80000011602 */
[----:B------:R-:W-:-:S05]  /*0120*/  LEA.HI.SX32 R2, R2, R7, 0x18 ;  /* 0x0000000702027211 */ /* 0x000fca00078fc2ff */
[----:B------:R-:W-:-:S04]  /*0130*/  IMAD R11, R2, -0x340, R11 ;  /* 0xfffffcc0020b7824 */ /* 0x000fc800078e020b */
[----:B--2---:R-:W-:-:S05]  /*0140*/  IMAD.WIDE R4, R11, 0x4, R4 ;  /* 0x000000040b047825 */ /* 0x004fca00078e0204 */
[----:B------:R-:W2:Y:S01]  /*0150*/  @!P0 LDG.E.EL R6, desc[UR4][R4.64] ;  /* 0x0000000404068981 */ /* 0x000ea2000c2e1900 */
[----:B------:R-:W-:-:S03]  /*0160*/  IMAD.HI R2, R0, 0x4ec4ec4f, RZ ;  /* 0x4ec4ec4f00027827 */ /* 0x000fc600078e02ff */
[----:B------:R1:W3:Y:S01]  /*0170*/  @!P0 LDG.E.EL R10, desc[UR4][R4.64] ;  /* 0x00000004040a8981 */ /* 0x0002e2000c2e1900 */
[----:B------:R-:W-:Y:S01]  /*0180*/  LOP3.LUT R7, R3, 0xfffffffc, RZ, 0xc0, !PT ;  /* 0xfffffffc03077812 */ /* 0x000fe200078ec0ff */
[----:B------:R-:W-:Y:S01]  /*0190*/  IMAD.SHL.U32 R8, R11, 0x4, RZ ;  /* 0x000000040b087824 */ /* 0x000fe200078e00ff */
[----:B------:R-:W-:Y:S02]  /*01a0*/  SHF.R.U32.HI R9, RZ, 0x1f, R2 ;  /* 0x0000001fff097819 */ /* 0x000fe40000011602 */
[----:B------:R-:W-:Y:S02]  /*01b0*/  IADD3 R7, R0, -R7, RZ ;  /* 0x8000000700077210 */ /* 0x000fe40007ffe0ff */
[----:B------:R-:W-:Y:S02]  /*01c0*/  LEA.HI.SX32 R17, R2, R9, 0x16 ;  /* 0x0000000902117211 */ /* 0x000fe400078fb2ff */
[----:B------:R-:W5:Y:S03]  /*01d0*/  LDC.64 R2, c[0x0][0x210] ;  /* 0x00008400ff027b82 */ /* 0x000f660000000a00 */
[----:B------:R-:W-:-:S02]  /*01e0*/  IMAD.SHL.U32 R9, R17, 0x80, RZ ;  /* 0x0000008011097824 */ /* 0x000fc400078e00ff */
[----:B-1----:R-:W-:-:S03]  /*01f0*/  IMAD R4, R17, -0xd00, R0 ;  /* 0xfffff30011047824 */ /* 0x002fc600078e0200 */
[--C-:B------:R-:W-:Y:S01]  /*0200*/  IADD3 R18, P1, P2, R8, R7, R9.reuse ;  /* 0x0000000708127210 */ /* 0x100fe20007a3e009 */
[----:B------:R-:W-:Y:S01]  /*0210*/  IMAD R25, R17, 0xc80, R4 ;  /* 0x00000c8011197824 */ /* 0x000fe200078e0204 */
[----:B------:R-:W-:Y:S02]  /*0220*/  SHF.R.S32.HI R13, RZ, 0x1f, R9 ;  /* 0x0000001fff0d7819 */ /* 0x000fe40000011409 */
[----:B------:R-:W-:Y:S02]  /*0230*/  CS2R R4, SRZ ;  /* 0x0000000000047805 */ /* 0x000fe4000001ff00 */
[----:B------:R-:W-:Y:S02]  /*0240*/  SHF.R.S32.HI R8, RZ, 0x1f, R8 ;  /* 0x0000001fff087819 */ /* 0x000fe40000011408 */
[----:B------:R-:W-:Y:S02]  /*0250*/  SHF.R.S32.HI R7, RZ, 0x1f, R7 ;  /* 0x0000001fff077819 */ /* 0x000fe40000011407 */
[----:B------:R-:W-:-:S02]  /*0260*/  LEA R16, P3, R18, UR6, 0x2 ;  /* 0x0000000612107c11 */ /* 0x000fc4000f8610ff */
[----:B------:R-:W-:Y:S02]  /*0270*/  IADD3.X R7, R8, R7, R13, P1, P2 ;  /* 0x0000000708077210 */ /* 0x000fe40000fe440d */
[----:B------:R-:W1:Y:S01]  /*0280*/  LDC.64 R12, c[0x0][0x230] ;  /* 0x00008c00ff0c7b82 */ /* 0x000e620000000a00 */
[C---:B------:R-:W-:Y:S02]  /*0290*/  ISETP.GE.AND P2, PT, R11.reuse, 0x320, PT ;  /* 0x000003200b00780c */ /* 0x040fe40003f46270 */
[----:B------:R-:W-:Y:S01]  /*02a0*/  ISETP.GT.AND P1, PT, R11, 0x31f, !P0 ;  /* 0x0000031f0b00780c */ /* 0x000fe20004724270 */
[----:B-----5:R-:W-:Y:S01]  /*02b0*/  IMAD.WIDE R24, R25, 0x4, R2 ;  /* 0x0000000419187825 */ /* 0x020fe200078e0202 */
[----:B------:R-:W-:Y:S02]  /*02c0*/  ISETP.LT.AND P4, PT, R0, 0x3400, !P2 ;  /* 0x000034000000780c */ /* 0x000fe40005781270 */
[----:B------:R-:W-:Y:S02]  /*02d0*/  CS2R R2, SRZ ;  /* 0x0000000000027805 */ /* 0x000fe4000001ff00 */
[----:B------:R-:W-:Y:S01]  /*02e0*/  LEA.HI.X R17, R18, UR7, R7, 0x2, P3 ;  /* 0x0000000712117c11 */ /* 0x000fe200098f1407 */
[----:B------:R-:W5:Y:S01]  /*02f0*/  LDC.64 R8, c[0x0][0x238] ;  /* 0x00008e00ff087b82 */ /* 0x000f620000000a00 */
[----:B------:R-:W-:Y:S01]  /*0300*/  HFMA2.MMA R7, -RZ, RZ, 0, 0 ;  /* 0x00000000ff077435 */ /* 0x000fe200000001ff */
[----:B----4-:R-:W-:Y:S01]  /*0310*/  IMAD.WIDE R22, R11, 0x4, R14 ;  /* 0x000000040b167825 */ /* 0x010fe200078e020e */
[----:B------:R-:W-:-:S03]  /*0320*/  CS2R R14, SRZ ;  /* 0x00000000000e7805 */ /* 0x000fc6000001ff00 */
[----:B------:R-:W4:Y:S04]  /*0330*/  @P1 LDG.E.64 R4, desc[UR4][R16.64+-0x3200] ;  /* 0xffce000410041981 */ /* 0x000f28000c1e1b00 */
[----:B------:R-:W4:Y:S01]  /*0340*/  @P4 LDG.E.64 R2, desc[UR4][R24.64] ;  /* 0x0000000418024981 */ /* 0x000f22000c1e1b00 */
[----:B------:R-:W-:-:S03]  /*0350*/  IMAD.MOV.U32 R20, RZ, RZ, RZ ;  /* 0x000000ffff147224 */ /* 0x000fc600078e00ff */
[----:B------:R-:W4:Y:S01]  /*0360*/  @!P0 LDG.E.EL R7, desc[UR4][R22.64] ;  /* 0x0000000416078981 */ /* 0x000f22000c2e1900 */
[----:B-1----:R-:W-:-:S03]  /*0370*/  IMAD.WIDE R12, R11, 0x4, R12 ;  /* 0x000000040b0c7825 */ /* 0x002fc600078e020c */
[----:B------:R-:W4:Y:S01]  /*0380*/  @!P0 LDG.E.EL R14, desc[UR4][R22.64] ;  /* 0x00000004160e8981 */ /* 0x000f22000c2e1900 */
[----:B------:R-:W-:Y:S02]  /*0390*/  IMAD.MOV.U32 R18, RZ, RZ, RZ ;  /* 0x000000ffff127224 */ /* 0x000fe400078e00ff */
[----:B-----5:R-:W-:Y:S01]  /*03a0*/  IMAD.WIDE R8, R11, 0x4, R8 ;  /* 0x000000040b087825 */ /* 0x020fe200078e0208 */
[----:B------:R-:W-:Y:S01]  /*03b0*/  MOV R11, RZ ;  /* 0x000000ff000b7202 */ /* 0x000fe20000000f00 */
[----:B------:R-:W5:Y:S04]  /*03c0*/  @!P0 LDG.E.EL R20, desc[UR4][R12.64] ;  /* 0x000000040c148981 */ /* 0x000f68000c2e1900 */
[----:B------:R1:W5:Y:S04]  /*03d0*/  @!P0 LDG.E.EL R18, desc[UR4][R12.64] ;  /* 0x000000040c128981 */ /* 0x000368000c2e1900 */
[----:B------:R-:W5:Y:S04]  /*03e0*/  @!P0 LDG.E.EL R15, desc[UR4][R8.64] ;  /* 0x00000004080f8981 */ /* 0x000f68000c2e1900 */
[----:B------:R1:W5:Y:S01]  /*03f0*/  @!P0 LDG.E.EL R11, desc[UR4][R8.64] ;  /* 0x00000004080b8981 */ /* 0x000362000c2e1900 */
[----:B------:R-:W-:Y:S01]  /*0400*/  IMAD.MOV.U32 R21, RZ, RZ, 0x3e800000 ;  /* 0x3e800000ff157424 */ /* 0x000fe200078e00ff */
[----:B-1----:R-:W1:Y:S08]  /*0410*/  LDC.64 R12, c[0x0][0x240] ;  /* 0x00009000ff0c7b82 */ /* 0x002e700000000a00 */
[----:B0-----:R-:W0:Y:S01]  /*0420*/  LDC.64 R8, c[0x0][0x248] ;  /* 0x00009200ff087b82 */ /* 0x001e220000000a00 */
[----:B-1----:R-:W-:-:S04]  /*0430*/  IMAD.WIDE R12, R0, 0x4, R12 ;  /* 0x00000004000c7825 */ /* 0x002fc800078e020c */
[----:B0-----:R-:W-:-:S04]  /*0440*/  IMAD.WIDE R8, R0, 0x4, R8 ;  /* 0x0000000400087825 */ /* 0x001fc800078e0208 */
[----:B--2---:R-:W-:-:S04]  /*0450*/  FADD R6, R6, 9.9999997473787516356e-06 ;  /* 0x3727c5ac06067421 */ /* 0x004fc80000000000 */
[----:B------:R-:W0:Y:S01]  /*0460*/  MUFU.SQRT R16, R6 ;  /* 0x0000000600107308 */ /* 0x000e220000002000 */
[----:B---3--:R-:W-:-:S07]  /*0470*/  FADD R10, R10, 9.9999997473787516356e-06 ;  /* 0x3727c5ac0a0a7421 */ /* 0x008fce0000000000 */
[----:B------:R-:W1:Y:S01]  /*0480*/  MUFU.SQRT R17, R10 ;  /* 0x0000000a00117308 */ /* 0x000e620000002000 */
[C---:B0-----:R-:W-:Y:S02]  /*0490*/  FSETP.GT.AND P6, PT, R16.reuse, 8.50705917302346158658e+37, PT ;  /* 0x7e8000001000780b */ /* 0x041fe40003fc4000 */
[----:B------:R-:W-:Y:S02]  /*04a0*/  FSETP.GEU.AND P3, PT, R16, 1.175494350822287508e-38, PT ;  /* 0x008000001000780b */ /* 0x000fe40003f6e000 */
[----:B------:R-:W-:Y:S02]  /*04b0*/  FSEL R19, R21, 1, P6 ;  /* 0x3f80000015137808 */ /* 0x000fe40003000000 */
[----:B-1----:R-:W-:-:S07]  /*04c0*/  FSETP.GT.AND P5, PT, R17, 8.50705917302346158658e+37, PT ;  /* 0x7e8000001100780b */ /* 0x002fce0003fa4000 */
[----:B------:R-:W-:Y:S01]  /*04d0*/  @P6 FMUL R16, R16, 0.25 ;  /* 0x3e80000010106820 */ /* 0x000fe20000400000 */
[----:B------:R-:W-:-:S03]  /*04e0*/  FSETP.GEU.AND P6, PT, R17, 1.175494350822287508e-38, PT ;  /* 0x008000001100780b */ /* 0x000fc60003fce000 */
[----:B------:R-:W-:Y:S02]  /*04f0*/  @!P3 FMUL R16, R16, 16777216 ;  /* 0x4b8000001010b820 */ /* 0x000fe40000400000 */
[----:B------:R-:W-:-:S08]  /*0500*/  @P5 FMUL R17, R17, 0.25 ;  /* 0x3e80000011115820 */ /* 0x000fd00000400000 */
[----:B------:R-:W-:Y:S01]  /*0510*/  @!P6 FMUL R17, R17, 16777216 ;  /* 0x4b8000001111e820 */ /* 0x000fe20000400000 */
[----:B------:R-:W0:Y:S01]  /*0520*/  MUFU.RCP R16, R16 ;  /* 0x0000001000107308 */ /* 0x000e220000001000 */
[----:B------:R-:W-:-:S07]  /*0530*/  FSEL R6, R21, 1, P5 ;  /* 0x3f80000015067808 */ /* 0x000fce0002800000 */
[----:B------:R-:W1:Y:S01]  /*0540*/  MUFU.RCP R17, R17 ;  /* 0x0000001100117308 */ /* 0x000e620000001000 */
[----:B----4-:R-:W-:Y:S02]  /*0550*/  SEL R2, R2, RZ, P4 ;  /* 0x000000ff02027207 */ /* 0x010fe40002000000 */
[----:B------:R-:W-:Y:S01]  /*0560*/  SEL R3, R3, RZ, P4 ;  /* 0x000000ff03037207 */ /* 0x000fe20002000000 */
[----:B------:R-:W-:Y:S01]  /*0570*/  @!P3 FMUL R19, R19, 16777216 ;  /* 0x4b8000001313b820 */ /* 0x000fe20000400000 */
[----:B------:R-:W-:Y:S01]  /*0580*/  @P2 SEL R2, R4, RZ, P1 ;  /* 0x000000ff04022207 */ /* 0x000fe20000800000 */
[----:B------:R-:W-:Y:S01]  /*0590*/  @!P6 FMUL R6, R6, 16777216 ;  /* 0x4b8000000606e820 */ /* 0x000fe20000400000 */
[----:B------:R-:W-:Y:S01]  /*05a0*/  @P2 SEL R3, R5, RZ, P1 ;  /* 0x000000ff05032207 */ /* 0x000fe20000800000 */
[----:B0-----:R-:W-:Y:S02]  /*05b0*/  FMUL R16, R16, R19 ;  /* 0x0000001310107220 */ /* 0x001fe40000400000 */
[----:B------:R-:W-:-:S02]  /*05c0*/  FADD R7, R2, -R7 ;  /* 0x8000000702077221 */ /* 0x000fc40000000000 */
[----:B------:R-:W-:Y:S01]  /*05d0*/  FADD R14, R3, -R14 ;  /* 0x8000000e030e7221 */ /* 0x000fe20000000000 */
[----:B-1----:R-:W-:Y:S01]  /*05e0*/  FMUL R17, R17, R6 ;  /* 0x0000000611117220 */ /* 0x002fe20000400000 */
[----:B------:R-:W-:-:S03]  /*05f0*/  FMUL R16, R7, R16 ;  /* 0x0000001007107220 */ /* 0x000fc60000400000 */
[----:B------:R-:W-:Y:S01]  /*0600*/  FMUL R14, R14, R17 ;  /* 0x000000110e0e7220 */ /* 0x000fe20000400000 */
[----:B-----5:R-:W-:-:S03]  /*0610*/  FFMA R15, R16, R20, R15 ;  /* 0x00000014100f7223 */ /* 0x020fc6000000000f */
[----:B------:R-:W-:Y:S02]  /*0620*/  FFMA R11, R14, R18, R11 ;  /* 0x000000120e0b7223 */ /* 0x000fe4000000000b */
[----:B------:R-:W-:Y:S01]  /*0630*/  FSETP.GEU.AND P1, PT, R15, RZ, PT ;  /* 0x000000ff0f00720b */ /* 0x000fe20003f2e000 */
[----:B------:R0:W-:Y:S02]  /*0640*/  @!P0 STG.E.64 desc[UR4][R12.64], R2 ;  /* 0x000000020c008986 */ /* 0x0001e4000c101b04 */
[----:B------:R-:W-:Y:S02]  /*0650*/  FSETP.GEU.AND P2, PT, R11, RZ, PT ;  /* 0x000000ff0b00720b */ /* 0x000fe40003f4e000 */
[----:B------:R-:W-:Y:S02]  /*0660*/  FSEL R10, R15, RZ, P1 ;  /* 0x000000ff0f0a7208 */ /* 0x000fe40000800000 */
[----:B------:R-:W-:Y:S01]  /*0670*/  FSEL R11, R11, RZ, P2 ;  /* 0x000000ff0b0b7208 */ /* 0x000fe20001000000 */
[----:B0-----:R-:W-:Y:S08]  /*0680*/  @P0 EXIT ;  /* 0x000000000000094d */ /* 0x001ff00003800000 */
[----:B------:R-:W-:Y:S01]  /*0690*/  STG.E.64 desc[UR4][R8.64], R10 ;  /* 0x0000000a08007986 */ /* 0x000fe2000c101b04 */
[----:B------:R-:W-:Y:S05]  /*06a0*/  EXIT ;  /* 0x000000000000794d */ /* 0x000fea0003800000 */
.L_x_0:
[----:B------:R-:W-:-:S00]  /*06b0*/  BRA `(.L_x_0) ;  /* 0xfffffffc00fc7947 */ /* 0x000fc0000383ffff */
[----:B------:R-:W-:-:S00]  /*06c0*/  NOP ;  /* 0x0000000000007918 */ /* 0x000fc00000000000 */
        /* <DEDUP_REMOVED lines=11> */
.L_x_1:


//--------------------- .nv.global.init           --------------------------
	.section	.nv.global.init,"aw",@progbits
.nv.global.init:
	.type		_$_str,@object
	.size		_$_str,(_$_str_$_2 - _$_str)
_$_str:
        /*0000*/ 	.byte	0x5f, 0x5f, 0x43, 0x55, 0x44, 0x41, 0x5f, 0x46, 0x54, 0x5a, 0x00
	.type		_$_str_$_2,@object
	.size		_$_str_$_2,(.L_1 - _$_str_$_2)
_$_str_$_2:
        /*000b*/ 	.byte	0x5f, 0x5f, 0x43, 0x55, 0x44, 0x41, 0x5f, 0x50, 0x52, 0x45, 0x43, 0x5f, 0x53, 0x51, 0x52, 0x54
        /*001b*/ 	.byte	0x00
.L_1:


//--------------------- .nv.constant0.triton_poi_fused__native_batch_norm_legit_no_training_cat_relu_61 --------------------------
	.section	.nv.constant0.triton_poi_fused__native_batch_norm_legit_no_training_cat_relu_61,"a",@progbits
	.sectionflags	@""
	.align	4
.nv.constant0.triton_poi_fused__native_batch_norm_legit_no_training_cat_relu_61:
	.zero		596
